//
// Generated by NVIDIA NVVM Compiler
//
// Compiler Build ID: CL-36424714
// Cuda compilation tools, release 13.0, V13.0.88
// Based on NVVM 20.0.0
//

.version 9.0
.target sm_100
.address_size 64

	// .globl	_Z9saxpy_gpuPfS_fi

.visible .entry _Z9saxpy_gpuPfS_fi(
	.param .u64 .ptr .align 1 _Z9saxpy_gpuPfS_fi_param_0,
	.param .u64 .ptr .align 1 _Z9saxpy_gpuPfS_fi_param_1,
	.param .f32 _Z9saxpy_gpuPfS_fi_param_2,
	.param .u32 _Z9saxpy_gpuPfS_fi_param_3
)
{
	.reg .pred 	%p<2>;
	.reg .b32 	%r<12>;
	.reg .b32 	%f<5>;
	.reg .b64 	%rd<8>;

	ld.param.u64 	%rd1, [_Z9saxpy_gpuPfS_fi_param_0];
	ld.param.u64 	%rd2, [_Z9saxpy_gpuPfS_fi_param_1];
	ld.param.f32 	%f1, [_Z9saxpy_gpuPfS_fi_param_2];
	ld.param.u32 	%r2, [_Z9saxpy_gpuPfS_fi_param_3];
	mov.u32 	%r3, %ctaid.x;
	mov.u32 	%r4, %ntid.x;
	mov.u32 	%r5, %tid.x;
	mad.lo.s32 	%r6, %r3, %r4, %r5;
	mov.u32 	%r7, %ctaid.y;
	mov.u32 	%r8, %ntid.y;
	mov.u32 	%r9, %tid.y;
	mad.lo.s32 	%r10, %r7, %r8, %r9;
	shl.b32 	%r11, %r10, 10;
	add.s32 	%r1, %r6, %r11;
	setp.ge.s32 	%p1, %r1, %r2;
	@%p1 bra 	$L__BB0_2;
	cvta.to.global.u64 	%rd3, %rd2;
	cvta.to.global.u64 	%rd4, %rd1;
	mul.wide.s32 	%rd5, %r1, 4;
	add.s64 	%rd6, %rd3, %rd5;
	ld.global.f32 	%f2, [%rd6];
	add.s64 	%rd7, %rd4, %rd5;
	ld.global.f32 	%f3, [%rd7];
	fma.rn.f32 	%f4, %f1, %f2, %f3;
	st.global.f32 	[%rd7], %f4;
$L__BB0_2:
	ret;

}


// ===== COMPILED SASS (sm_100) =====

	.target	sm_100

	.elftype	@"ET_EXEC"


//--------------------- .note.nv.tkinfo           --------------------------
	.section	.note.nv.tkinfo,"",@"SHT_NOTE"
	.sectionflags	@"SHF_NOTE_NV_TKINFO"
	.tkinfo
        /*0018*/ 	.word	0x00000002
        /*0030*/ 	.string	""
        /*0030*/ 	.string	"ptxas"
        /*0030*/ 	.string	"Cuda compilation tools, release 13.0, V13.0.88"
        /*0030*/ 	.string	"Build cuda_13.0.r13.0/compiler.36424714_0"
        /*0030*/ 	.string	"-arch sm_100 -m 64 "



//--------------------- .note.nv.cuinfo           --------------------------
	.section	.note.nv.cuinfo,"",@"SHT_NOTE"
	.sectionflags	@"SHF_NOTE_NV_CUINFO"
        /*0018*/ 	.short	0x0002
        /*001a*/ 	.short	0x0064
        /*001c*/ 	.short	0x0082
	.zero		2


//--------------------- .nv.info                  --------------------------
	.section	.nv.info,"",@"SHT_CUDA_INFO"
	.align	4


	//----- nvinfo : EIATTR_REGCOUNT
	.align		4
        /*0000*/ 	.byte	0x04, 0x2f
        /*0002*/ 	.short	(.L_1 - .L_0)
	.align		4
.L_0:
        /*0004*/ 	.word	index@(_Z9saxpy_gpuPfS_fi)
        /*0008*/ 	.word	0x0000000a


	//----- nvinfo : EIATTR_FRAME_SIZE
	.align		4
.L_1:
        /*000c*/ 	.byte	0x04, 0x11
        /*000e*/ 	.short	(.L_3 - .L_2)
	.align		4
.L_2:
        /*0010*/ 	.word	index@(_Z9saxpy_gpuPfS_fi)
        /*0014*/ 	.word	0x00000000


	//----- nvinfo : EIATTR_MIN_STACK_SIZE
	.align		4
.L_3:
        /*0018*/ 	.byte	0x04, 0x12
        /*001a*/ 	.short	(.L_5 - .L_4)
	.align		4
.L_4:
        /*001c*/ 	.word	index@(_Z9saxpy_gpuPfS_fi)
        /*0020*/ 	.word	0x00000000
.L_5:


//--------------------- .nv.compat                --------------------------
	.section	.nv.compat,"",@"SHT_CUDA_COMPAT_INFO"
	.align	4
        /*0000*/ 	.byte	0x02, 0x09, 0x00, 0x00, 0x02, 0x02, 0x01, 0x00, 0x02, 0x05, 0x05, 0x00, 0x03, 0x07, 0x01, 0x01
        /*0010*/ 	.byte	0x02, 0x03, 0x00, 0x00, 0x02, 0x06, 0x01, 0x00, 0x04, 0x0b, 0x08, 0x00, 0x09, 0x00, 0x00, 0x00
        /*0020*/ 	.byte	0x00, 0x00, 0x00, 0x00


//--------------------- .nv.info._Z9saxpy_gpuPfS_fi --------------------------
	.section	.nv.info._Z9saxpy_gpuPfS_fi,"",@"SHT_CUDA_INFO"
	.sectionflags	@""
	.align	4


	//----- nvinfo : EIATTR_CUDA_API_VERSION
	.align		4
        /*0000*/ 	.byte	0x04, 0x37
        /*0002*/ 	.short	(.L_7 - .L_6)
.L_6:
        /*0004*/ 	.word	0x00000082


	//----- nvinfo : EIATTR_KPARAM_INFO
	.align		4
.L_7:
        /*0008*/ 	.byte	0x04, 0x17
        /*000a*/ 	.short	(.L_9 - .L_8)
.L_8:
        /*000c*/ 	.word	0x00000000
        /*0010*/ 	.short	0x0003
        /*0012*/ 	.short	0x0014
        /*0014*/ 	.byte	0x00, 0xf0, 0x11, 0x00


	//----- nvinfo : EIATTR_KPARAM_INFO
	.align		4
.L_9:
        /*0018*/ 	.byte	0x04, 0x17
        /*001a*/ 	.short	(.L_11 - .L_10)
.L_10:
        /*001c*/ 	.word	0x00000000
        /*0020*/ 	.short	0x0002
        /*0022*/ 	.short	0x0010
        /*0024*/ 	.byte	0x00, 0xf0, 0x11, 0x00


	//----- nvinfo : EIATTR_KPARAM_INFO
	.align		4
.L_11:
        /*0028*/ 	.byte	0x04, 0x17
        /*002a*/ 	.short	(.L_13 - .L_12)
.L_12:
        /*002c*/ 	.word	0x00000000
        /*0030*/ 	.short	0x0001
        /*0032*/ 	.short	0x0008
        /*0034*/ 	.byte	0x00, 0xf5, 0x21, 0x00


	//----- nvinfo : EIATTR_KPARAM_INFO
	.align		4
.L_13:
        /*0038*/ 	.byte	0x04, 0x17
        /*003a*/ 	.short	(.L_15 - .L_14)
.L_14:
        /*003c*/ 	.word	0x00000000
        /*0040*/ 	.short	0x0000
        /*0042*/ 	.short	0x0000
        /*0044*/ 	.byte	0x00, 0xf5, 0x21, 0x00


	//----- nvinfo : EIATTR_SPARSE_MMA_MASK
	.align		4
.L_15:
        /*0048*/ 	.byte	0x03, 0x50
        /*004a*/ 	.short	0x0000


	//----- nvinfo : EIATTR_MAXREG_COUNT
	.align		4
        /*004c*/ 	.byte	0x03, 0x1b
        /*004e*/ 	.short	0x00ff


	//----- nvinfo : EIATTR_MERCURY_ISA_VERSION
	.align		4
        /*0050*/ 	.byte	0x03, 0x5f
        /*0052*/ 	.short	0x0101


	//----- nvinfo : EIATTR_VRC_CTA_INIT_COUNT
	.align		4
        /*0054*/ 	.byte	0x02, 0x4a
	.zero		1
	.zero		1


	//----- nvinfo : EIATTR_EXIT_INSTR_OFFSETS
	.align		4
        /*0058*/ 	.byte	0x04, 0x1c
        /*005a*/ 	.short	(.L_17 - .L_16)


	//   ....[0]....
.L_16:
        /*005c*/ 	.word	0x000000c0


	//   ....[1]....
        /*0060*/ 	.word	0x00000170


	//----- nvinfo : EIATTR_CBANK_PARAM_SIZE
	.align		4
.L_17:
        /*0064*/ 	.byte	0x03, 0x19
        /*0066*/ 	.short	0x0018


	//----- nvinfo : EIATTR_PARAM_CBANK
	.align		4
        /*0068*/ 	.byte	0x04, 0x0a
        /*006a*/ 	.short	(.L_19 - .L_18)
	.align		4
.L_18:
        /*006c*/ 	.word	index@(.nv.constant0._Z9saxpy_gpuPfS_fi)
        /*0070*/ 	.short	0x0380
        /*0072*/ 	.short	0x0018


	//----- nvinfo : EIATTR_SW_WAR
	.align		4
.L_19:
        /*0074*/ 	.byte	0x04, 0x36
        /*0076*/ 	.short	(.L_21 - .L_20)
.L_20:
        /*0078*/ 	.word	0x00000008
.L_21:


//--------------------- .nv.callgraph             --------------------------
	.section	.nv.callgraph,"",@"SHT_CUDA_CALLGRAPH"
	.align	4
	.sectionentsize	8
	.align		4
        /*0000*/ 	.word	0x00000000
	.align		4
        /*0004*/ 	.word	0xffffffff
	.align		4
        /*0008*/ 	.word	0x00000000
	.align		4
        /*000c*/ 	.word	0xfffffffe
	.align		4
        /*0010*/ 	.word	0x00000000
	.align		4
        /*0014*/ 	.word	0xfffffffd
	.align		4
        /*0018*/ 	.word	0x00000000
	.align		4
        /*001c*/ 	.word	0xfffffffc


//--------------------- .text._Z9saxpy_gpuPfS_fi  --------------------------
	.section	.text._Z9saxpy_gpuPfS_fi,"ax",@progbits
	.align	128
        .global         _Z9saxpy_gpuPfS_fi
        .type           _Z9saxpy_gpuPfS_fi,@function
        .size           _Z9saxpy_gpuPfS_fi,(.L_x_1 - _Z9saxpy_gpuPfS_fi)
        .other          _Z9saxpy_gpuPfS_fi,@"STO_CUDA_ENTRY STV_DEFAULT"
_Z9saxpy_gpuPfS_fi:
.text._Z9saxpy_gpuPfS_fi:
[----:B------:R-:W-:Y:S01]  /*0000*/  LDC R1, c[0x0][0x37c] ;  /* 0x0000df00ff017b82 */ /* 0x000fe20000000800 */
[----:B------:R-:W0:Y:S07]  /*0010*/  S2R R3, SR_TID.X ;  /* 0x0000000000037919 */ /* 0x000e2e0000002100 */
[----:B------:R-:W0:Y:S01]  /*0020*/  S2UR UR4, SR_CTAID.X ;  /* 0x00000000000479c3 */ /* 0x000e220000002500 */
[----:B------:R-:W1:Y:S01]  /*0030*/  LDCU UR6, c[0x0][0x394] ;  /* 0x00007280ff0677ac */ /* 0x000e620008000800 */
[----:B------:R-:W2:Y:S06]  /*0040*/  S2R R5, SR_TID.Y ;  /* 0x0000000000057919 */ /* 0x000eac0000002200 */
[----:B------:R-:W0:Y:S08]  /*0050*/  LDC R0, c[0x0][0x360] ;  /* 0x0000d800ff007b82 */ /* 0x000e300000000800 */
[----:B------:R-:W2:Y:S08]  /*0060*/  S2UR UR5, SR_CTAID.Y ;  /* 0x00000000000579c3 */ /* 0x000eb00000002600 */
[----:B------:R-:W2:Y:S01]  /*0070*/  LDC R2, c[0x0][0x364] ;  /* 0x0000d900ff027b82 */ /* 0x000ea20000000800 */
[----:B0-----:R-:W-:-:S02]  /*0080*/  IMAD R0, R0, UR4, R3 ;  /* 0x0000000400007c24 */ /* 0x001fc4000f8e0203 */
[----:B--2---:R-:W-:-:S05]  /*0090*/  IMAD R3, R2, UR5, R5 ;  /* 0x0000000502037c24 */ /* 0x004fca000f8e0205 */
[----:B------:R-:W-:-:S04]  /*00a0*/  LEA R7, R3, R0, 0xa ;  /* 0x0000000003077211 */ /* 0x000fc800078e50ff */
[----:B-1----:R-:W-:-:S13]  /*00b0*/  ISETP.GE.AND P0, PT, R7, UR6, PT ;  /* 0x0000000607007c0c */ /* 0x002fda000bf06270 */
[----:B------:R-:W-:Y:S05]  /*00c0*/  @P0 EXIT ;  /* 0x000000000000094d */ /* 0x000fea0003800000 */
[----:B------:R-:W0:Y:S01]  /*00d0*/  LDC.64 R2, c[0x0][0x388] ;  /* 0x0000e200ff027b82 */ /* 0x000e220000000a00 */
[----:B------:R-:W1:Y:S01]  /*00e0*/  LDCU.64 UR4, c[0x0][0x358] ;  /* 0x00006b00ff0477ac */ /* 0x000e620008000a00 */
[----:B------:R-:W2:Y:S06]  /*00f0*/  LDCU UR6, c[0x0][0x390] ;  /* 0x00007200ff0677ac */ /* 0x000eac0008000800 */
[----:B------:R-:W3:Y:S01]  /*0100*/  LDC.64 R4, c[0x0][0x380] ;  /* 0x0000e000ff047b82 */ /* 0x000ee20000000a00 */
[----:B0-----:R-:W-:-:S06]  /*0110*/  IMAD.WIDE R2, R7, 0x4, R2 ;  /* 0x0000000407027825 */ /* 0x001fcc00078e0202 */
[----:B-1----:R-:W2:Y:S01]  /*0120*/  LDG.E R2, desc[UR4][R2.64] ;  /* 0x0000000402027981 */ /* 0x002ea2000c1e1900 */
[----:B---3--:R-:W-:-:S05]  /*0130*/  IMAD.WIDE R4, R7, 0x4, R4 ;  /* 0x0000000407047825 */ /* 0x008fca00078e0204 */
[----:B------:R-:W2:Y:S02]  /*0140*/  LDG.E R7, desc[UR4][R4.64] ;  /* 0x0000000404077981 */ /* 0x000ea4000c1e1900 */
[----:B--2---:R-:W-:-:S05]  /*0150*/  FFMA R7, R2, UR6, R7 ;  /* 0x0000000602077c23 */ /* 0x004fca0008000007 */
[----:B------:R-:W-:Y:S01]  /*0160*/  STG.E desc[UR4][R4.64], R7 ;  /* 0x0000000704007986 */ /* 0x000fe2000c101904 */
[----:B------:R-:W-:Y:S05]  /*0170*/  EXIT ;  /* 0x000000000000794d */ /* 0x000fea0003800000 */
.L_x_0:
[----:B------:R-:W-:-:S00]  /*0180*/  BRA `(.L_x_0) ;  /* 0xfffffffc00fc7947 */ /* 0x000fc0000383ffff */
[----:B------:R-:W-:-:S00]  /*0190*/  NOP ;  /* 0x0000000000007918 */ /* 0x000fc00000000000 */
        /* <DEDUP_REMOVED lines=14> */
.L_x_1:


//--------------------- .nv.shared.reserved.0     --------------------------
	.section	.nv.shared.reserved.0,"aw",@nobits
	.weak		__nv_reservedSMEM_offset_0_alias
	.size		__nv_reservedSMEM_offset_0_alias, 0, 64
	.other		__nv_reservedSMEM_offset_0_alias,@"STO_CUDA_RESERVED_SHARED STV_DEFAULT"
__nv_reservedSMEM_offset_0_alias:
	.zero		0
	.zero		64


//--------------------- .nv.constant0._Z9saxpy_gpuPfS_fi --------------------------
	.section	.nv.constant0._Z9saxpy_gpuPfS_fi,"a",@progbits
	.sectionflags	@""
	.align	4
.nv.constant0._Z9saxpy_gpuPfS_fi:
	.zero		920


//--------------------- SYMBOLS --------------------------

	.type		.nv.reservedSmem.offset0,@object
	.size		.nv.reservedSmem.offset0,0x4
